//
// Generated by NVIDIA NVVM Compiler
//
// Compiler Build ID: CL-36424714
// Cuda compilation tools, release 13.0, V13.0.88
// Based on NVVM 20.0.0
//

.version 9.0
.target sm_100
.address_size 64

	// .globl	_Z9vectorAddPfS_S_i

.visible .entry _Z9vectorAddPfS_S_i(
	.param .u64 .ptr .align 1 _Z9vectorAddPfS_S_i_param_0,
	.param .u64 .ptr .align 1 _Z9vectorAddPfS_S_i_param_1,
	.param .u64 .ptr .align 1 _Z9vectorAddPfS_S_i_param_2,
	.param .u32 _Z9vectorAddPfS_S_i_param_3
)
{
	.reg .pred 	%p<10>;
	.reg .b32 	%r<78>;
	.reg .b32 	%f<55>;
	.reg .b64 	%rd<48>;

	ld.param.u64 	%rd6, [_Z9vectorAddPfS_S_i_param_0];
	ld.param.u64 	%rd7, [_Z9vectorAddPfS_S_i_param_1];
	ld.param.u64 	%rd5, [_Z9vectorAddPfS_S_i_param_2];
	ld.param.u32 	%r42, [_Z9vectorAddPfS_S_i_param_3];
	cvta.to.global.u64 	%rd1, %rd7;
	cvta.to.global.u64 	%rd2, %rd6;
	mov.u32 	%r43, %ntid.y;
	mov.u32 	%r44, %ctaid.y;
	mul.lo.s32 	%r1, %r43, %r44;
	mov.u32 	%r2, %tid.y;
	add.s32 	%r3, %r1, %r2;
	setp.lt.s32 	%p1, %r42, 1;
	@%p1 bra 	$L__BB0_12;
	cvta.to.global.u64 	%rd8, %rd5;
	mov.u32 	%r46, %tid.x;
	mov.u32 	%r47, %ctaid.x;
	mov.u32 	%r48, %ntid.x;
	mad.lo.s32 	%r49, %r48, %r47, %r46;
	mul.lo.s32 	%r4, %r42, %r49;
	add.s32 	%r50, %r4, %r3;
	mul.wide.s32 	%rd9, %r50, 4;
	add.s64 	%rd3, %rd8, %rd9;
	ld.global.f32 	%f52, [%rd3];
	and.b32  	%r5, %r42, 7;
	setp.lt.u32 	%p2, %r42, 8;
	mov.b32 	%r76, 0;
	@%p2 bra 	$L__BB0_4;
	and.b32  	%r76, %r42, 2147483640;
	neg.s32 	%r74, %r76;
	add.s32 	%r51, %r2, %r42;
	add.s32 	%r73, %r51, %r1;
	shl.b32 	%r9, %r42, 3;
	shl.b32 	%r52, %r42, 1;
	add.s32 	%r72, %r3, %r52;
	mad.lo.s32 	%r71, %r42, 3, %r3;
	shl.b32 	%r53, %r42, 2;
	add.s32 	%r70, %r3, %r53;
	mad.lo.s32 	%r69, %r42, 5, %r3;
	mad.lo.s32 	%r68, %r42, 6, %r3;
	mad.lo.s32 	%r67, %r42, 7, %r3;
	add.s64 	%rd4, %rd2, 16;
	mov.u32 	%r65, %r4;
	mov.u32 	%r66, %r3;
$L__BB0_3:
	.pragma "nounroll";
	mul.wide.s32 	%rd10, %r65, 4;
	add.s64 	%rd11, %rd4, %rd10;
	ld.global.f32 	%f9, [%rd11+-16];
	mul.wide.u32 	%rd12, %r66, 4;
	add.s64 	%rd13, %rd1, %rd12;
	ld.global.f32 	%f10, [%rd13];
	fma.rn.f32 	%f11, %f9, %f10, %f52;
	st.global.f32 	[%rd3], %f11;
	ld.global.f32 	%f12, [%rd11+-12];
	mul.wide.u32 	%rd14, %r73, 4;
	add.s64 	%rd15, %rd1, %rd14;
	ld.global.f32 	%f13, [%rd15];
	fma.rn.f32 	%f14, %f12, %f13, %f11;
	st.global.f32 	[%rd3], %f14;
	ld.global.f32 	%f15, [%rd11+-8];
	mul.wide.u32 	%rd16, %r72, 4;
	add.s64 	%rd17, %rd1, %rd16;
	ld.global.f32 	%f16, [%rd17];
	fma.rn.f32 	%f17, %f15, %f16, %f14;
	st.global.f32 	[%rd3], %f17;
	ld.global.f32 	%f18, [%rd11+-4];
	mul.wide.u32 	%rd18, %r71, 4;
	add.s64 	%rd19, %rd1, %rd18;
	ld.global.f32 	%f19, [%rd19];
	fma.rn.f32 	%f20, %f18, %f19, %f17;
	st.global.f32 	[%rd3], %f20;
	ld.global.f32 	%f21, [%rd11];
	mul.wide.u32 	%rd20, %r70, 4;
	add.s64 	%rd21, %rd1, %rd20;
	ld.global.f32 	%f22, [%rd21];
	fma.rn.f32 	%f23, %f21, %f22, %f20;
	st.global.f32 	[%rd3], %f23;
	ld.global.f32 	%f24, [%rd11+4];
	mul.wide.u32 	%rd22, %r69, 4;
	add.s64 	%rd23, %rd1, %rd22;
	ld.global.f32 	%f25, [%rd23];
	fma.rn.f32 	%f26, %f24, %f25, %f23;
	st.global.f32 	[%rd3], %f26;
	ld.global.f32 	%f27, [%rd11+8];
	mul.wide.u32 	%rd24, %r68, 4;
	add.s64 	%rd25, %rd1, %rd24;
	ld.global.f32 	%f28, [%rd25];
	fma.rn.f32 	%f29, %f27, %f28, %f26;
	st.global.f32 	[%rd3], %f29;
	ld.global.f32 	%f30, [%rd11+12];
	mul.wide.u32 	%rd26, %r67, 4;
	add.s64 	%rd27, %rd1, %rd26;
	ld.global.f32 	%f31, [%rd27];
	fma.rn.f32 	%f52, %f30, %f31, %f29;
	st.global.f32 	[%rd3], %f52;
	add.s32 	%r74, %r74, 8;
	add.s32 	%r73, %r73, %r9;
	add.s32 	%r72, %r72, %r9;
	add.s32 	%r71, %r71, %r9;
	add.s32 	%r70, %r70, %r9;
	add.s32 	%r69, %r69, %r9;
	add.s32 	%r68, %r68, %r9;
	add.s32 	%r67, %r67, %r9;
	add.s32 	%r66, %r66, %r9;
	add.s32 	%r65, %r65, 8;
	setp.ne.s32 	%p3, %r74, 0;
	@%p3 bra 	$L__BB0_3;
$L__BB0_4:
	setp.eq.s32 	%p4, %r5, 0;
	@%p4 bra 	$L__BB0_12;
	and.b32  	%r37, %r42, 3;
	setp.lt.u32 	%p5, %r5, 4;
	@%p5 bra 	$L__BB0_7;
	add.s32 	%r54, %r76, %r4;
	mul.wide.s32 	%rd28, %r54, 4;
	add.s64 	%rd29, %rd2, %rd28;
	ld.global.f32 	%f32, [%rd29];
	mad.lo.s32 	%r55, %r76, %r42, %r3;
	mul.wide.u32 	%rd30, %r55, 4;
	add.s64 	%rd31, %rd1, %rd30;
	ld.global.f32 	%f33, [%rd31];
	fma.rn.f32 	%f34, %f32, %f33, %f52;
	st.global.f32 	[%rd3], %f34;
	ld.global.f32 	%f35, [%rd29+4];
	add.s32 	%r56, %r55, %r42;
	mul.wide.u32 	%rd32, %r56, 4;
	add.s64 	%rd33, %rd1, %rd32;
	ld.global.f32 	%f36, [%rd33];
	fma.rn.f32 	%f37, %f35, %f36, %f34;
	st.global.f32 	[%rd3], %f37;
	ld.global.f32 	%f38, [%rd29+8];
	add.s32 	%r57, %r56, %r42;
	mul.wide.u32 	%rd34, %r57, 4;
	add.s64 	%rd35, %rd1, %rd34;
	ld.global.f32 	%f39, [%rd35];
	fma.rn.f32 	%f40, %f38, %f39, %f37;
	st.global.f32 	[%rd3], %f40;
	ld.global.f32 	%f41, [%rd29+12];
	add.s32 	%r58, %r57, %r42;
	mul.wide.u32 	%rd36, %r58, 4;
	add.s64 	%rd37, %rd1, %rd36;
	ld.global.f32 	%f42, [%rd37];
	fma.rn.f32 	%f52, %f41, %f42, %f40;
	st.global.f32 	[%rd3], %f52;
	add.s32 	%r76, %r76, 4;
$L__BB0_7:
	setp.eq.s32 	%p6, %r37, 0;
	@%p6 bra 	$L__BB0_12;
	setp.eq.s32 	%p7, %r37, 1;
	@%p7 bra 	$L__BB0_10;
	add.s32 	%r59, %r76, %r4;
	mul.wide.s32 	%rd38, %r59, 4;
	add.s64 	%rd39, %rd2, %rd38;
	ld.global.f32 	%f43, [%rd39];
	mad.lo.s32 	%r60, %r76, %r42, %r3;
	mul.wide.u32 	%rd40, %r60, 4;
	add.s64 	%rd41, %rd1, %rd40;
	ld.global.f32 	%f44, [%rd41];
	fma.rn.f32 	%f45, %f43, %f44, %f52;
	st.global.f32 	[%rd3], %f45;
	ld.global.f32 	%f46, [%rd39+4];
	add.s32 	%r61, %r60, %r42;
	mul.wide.u32 	%rd42, %r61, 4;
	add.s64 	%rd43, %rd1, %rd42;
	ld.global.f32 	%f47, [%rd43];
	fma.rn.f32 	%f52, %f46, %f47, %f45;
	st.global.f32 	[%rd3], %f52;
	add.s32 	%r76, %r76, 2;
$L__BB0_10:
	and.b32  	%r62, %r42, 1;
	setp.eq.b32 	%p8, %r62, 1;
	not.pred 	%p9, %p8;
	@%p9 bra 	$L__BB0_12;
	add.s32 	%r63, %r76, %r4;
	mul.wide.s32 	%rd44, %r63, 4;
	add.s64 	%rd45, %rd2, %rd44;
	ld.global.f32 	%f48, [%rd45];
	mad.lo.s32 	%r64, %r76, %r42, %r3;
	mul.wide.u32 	%rd46, %r64, 4;
	add.s64 	%rd47, %rd1, %rd46;
	ld.global.f32 	%f49, [%rd47];
	fma.rn.f32 	%f50, %f48, %f49, %f52;
	st.global.f32 	[%rd3], %f50;
$L__BB0_12:
	ret;

}


// ===== COMPILED SASS (sm_100) =====

	.target	sm_100

	.elftype	@"ET_EXEC"


//--------------------- .note.nv.tkinfo           --------------------------
	.section	.note.nv.tkinfo,"",@"SHT_NOTE"
	.sectionflags	@"SHF_NOTE_NV_TKINFO"
	.tkinfo
        /*0018*/ 	.word	0x00000002
        /*0030*/ 	.string	""
        /*0030*/ 	.string	"ptxas"
        /*0030*/ 	.string	"Cuda compilation tools, release 13.0, V13.0.88"
        /*0030*/ 	.string	"Build cuda_13.0.r13.0/compiler.36424714_0"
        /*0030*/ 	.string	"-arch sm_100 -m 64 "



//--------------------- .note.nv.cuinfo           --------------------------
	.section	.note.nv.cuinfo,"",@"SHT_NOTE"
	.sectionflags	@"SHF_NOTE_NV_CUINFO"
        /*0018*/ 	.short	0x0002
        /*001a*/ 	.short	0x0064
        /*001c*/ 	.short	0x0082
	.zero		2


//--------------------- .nv.info                  --------------------------
	.section	.nv.info,"",@"SHT_CUDA_INFO"
	.align	4


	//----- nvinfo : EIATTR_REGCOUNT
	.align		4
        /*0000*/ 	.byte	0x04, 0x2f
        /*0002*/ 	.short	(.L_1 - .L_0)
	.align		4
.L_0:
        /*0004*/ 	.word	index@(_Z9vectorAddPfS_S_i)
        /*0008*/ 	.word	0x00000020


	//----- nvinfo : EIATTR_FRAME_SIZE
	.align		4
.L_1:
        /*000c*/ 	.byte	0x04, 0x11
        /*000e*/ 	.short	(.L_3 - .L_2)
	.align		4
.L_2:
        /*0010*/ 	.word	index@(_Z9vectorAddPfS_S_i)
        /*0014*/ 	.word	0x00000000


	//----- nvinfo : EIATTR_MIN_STACK_SIZE
	.align		4
.L_3:
        /*0018*/ 	.byte	0x04, 0x12
        /*001a*/ 	.short	(.L_5 - .L_4)
	.align		4
.L_4:
        /*001c*/ 	.word	index@(_Z9vectorAddPfS_S_i)
        /*0020*/ 	.word	0x00000000
.L_5:


//--------------------- .nv.compat                --------------------------
	.section	.nv.compat,"",@"SHT_CUDA_COMPAT_INFO"
	.align	4
        /*0000*/ 	.byte	0x02, 0x09, 0x00, 0x00, 0x02, 0x02, 0x01, 0x00, 0x02, 0x05, 0x05, 0x00, 0x03, 0x07, 0x01, 0x01
        /*0010*/ 	.byte	0x02, 0x03, 0x00, 0x00, 0x02, 0x06, 0x01, 0x00, 0x04, 0x0b, 0x08, 0x00, 0x09, 0x00, 0x00, 0x00
        /*0020*/ 	.byte	0x00, 0x00, 0x00, 0x00


//--------------------- .nv.info._Z9vectorAddPfS_S_i --------------------------
	.section	.nv.info._Z9vectorAddPfS_S_i,"",@"SHT_CUDA_INFO"
	.sectionflags	@""
	.align	4


	//----- nvinfo : EIATTR_CUDA_API_VERSION
	.align		4
        /*0000*/ 	.byte	0x04, 0x37
        /*0002*/ 	.short	(.L_7 - .L_6)
.L_6:
        /*0004*/ 	.word	0x00000082


	//----- nvinfo : EIATTR_KPARAM_INFO
	.align		4
.L_7:
        /*0008*/ 	.byte	0x04, 0x17
        /*000a*/ 	.short	(.L_9 - .L_8)
.L_8:
        /*000c*/ 	.word	0x00000000
        /*0010*/ 	.short	0x0003
        /*0012*/ 	.short	0x0018
        /*0014*/ 	.byte	0x00, 0xf0, 0x11, 0x00


	//----- nvinfo : EIATTR_KPARAM_INFO
	.align		4
.L_9:
        /*0018*/ 	.byte	0x04, 0x17
        /*001a*/ 	.short	(.L_11 - .L_10)
.L_10:
        /*001c*/ 	.word	0x00000000
        /*0020*/ 	.short	0x0002
        /*0022*/ 	.short	0x0010
        /*0024*/ 	.byte	0x00, 0xf5, 0x21, 0x00


	//----- nvinfo : EIATTR_KPARAM_INFO
	.align		4
.L_11:
        /*0028*/ 	.byte	0x04, 0x17
        /*002a*/ 	.short	(.L_13 - .L_12)
.L_12:
        /*002c*/ 	.word	0x00000000
        /*0030*/ 	.short	0x0001
        /*0032*/ 	.short	0x0008
        /*0034*/ 	.byte	0x00, 0xf5, 0x21, 0x00


	//----- nvinfo : EIATTR_KPARAM_INFO
	.align		4
.L_13:
        /*0038*/ 	.byte	0x04, 0x17
        /*003a*/ 	.short	(.L_15 - .L_14)
.L_14:
        /*003c*/ 	.word	0x00000000
        /*0040*/ 	.short	0x0000
        /*0042*/ 	.short	0x0000
        /*0044*/ 	.byte	0x00, 0xf5, 0x21, 0x00


	//----- nvinfo : EIATTR_SPARSE_MMA_MASK
	.align		4
.L_15:
        /*0048*/ 	.byte	0x03, 0x50
        /*004a*/ 	.short	0x0000


	//----- nvinfo : EIATTR_MAXREG_COUNT
	.align		4
        /*004c*/ 	.byte	0x03, 0x1b
        /*004e*/ 	.short	0x00ff


	//----- nvinfo : EIATTR_MERCURY_ISA_VERSION
	.align		4
        /*0050*/ 	.byte	0x03, 0x5f
        /*0052*/ 	.short	0x0101


	//----- nvinfo : EIATTR_VRC_CTA_INIT_COUNT
	.align		4
        /*0054*/ 	.byte	0x02, 0x4a
	.zero		1
	.zero		1


	//----- nvinfo : EIATTR_EXIT_INSTR_OFFSETS
	.align		4
        /*0058*/ 	.byte	0x04, 0x1c
        /*005a*/ 	.short	(.L_17 - .L_16)


	//   ....[0]....
.L_16:
        /*005c*/ 	.word	0x00000060


	//   ....[1]....
        /*0060*/ 	.word	0x000005e0


	//   ....[2]....
        /*0064*/ 	.word	0x00000800


	//   ....[3]....
        /*0068*/ 	.word	0x00000960


	//   ....[4]....
        /*006c*/ 	.word	0x00000a10


	//----- nvinfo : EIATTR_CBANK_PARAM_SIZE
	.align		4
.L_17:
        /*0070*/ 	.byte	0x03, 0x19
        /*0072*/ 	.short	0x001c


	//----- nvinfo : EIATTR_PARAM_CBANK
	.align		4
        /*0074*/ 	.byte	0x04, 0x0a
        /*0076*/ 	.short	(.L_19 - .L_18)
	.align		4
.L_18:
        /*0078*/ 	.word	index@(.nv.constant0._Z9vectorAddPfS_S_i)
        /*007c*/ 	.short	0x0380
        /*007e*/ 	.short	0x001c


	//----- nvinfo : EIATTR_SW_WAR
	.align		4
.L_19:
        /*0080*/ 	.byte	0x04, 0x36
        /*0082*/ 	.short	(.L_21 - .L_20)
.L_20:
        /*0084*/ 	.word	0x00000008
.L_21:


//--------------------- .nv.callgraph             --------------------------
	.section	.nv.callgraph,"",@"SHT_CUDA_CALLGRAPH"
	.align	4
	.sectionentsize	8
	.align		4
        /*0000*/ 	.word	0x00000000
	.align		4
        /*0004*/ 	.word	0xffffffff
	.align		4
        /*0008*/ 	.word	0x00000000
	.align		4
        /*000c*/ 	.word	0xfffffffe
	.align		4
        /*0010*/ 	.word	0x00000000
	.align		4
        /*0014*/ 	.word	0xfffffffd
	.align		4
        /*0018*/ 	.word	0x00000000
	.align		4
        /*001c*/ 	.word	0xfffffffc


//--------------------- .text._Z9vectorAddPfS_S_i --------------------------
	.section	.text._Z9vectorAddPfS_S_i,"ax",@progbits
	.align	128
        .global         _Z9vectorAddPfS_S_i
        .type           _Z9vectorAddPfS_S_i,@function
        .size           _Z9vectorAddPfS_S_i,(.L_x_5 - _Z9vectorAddPfS_S_i)
        .other          _Z9vectorAddPfS_S_i,@"STO_CUDA_ENTRY STV_DEFAULT"
_Z9vectorAddPfS_S_i:
.text._Z9vectorAddPfS_S_i:
[----:B------:R-:W-:Y:S08]  /*0000*/  LDC R1, c[0x0][0x37c] ;  /* 0x0000df00ff017b82 */ /* 0x000ff00000000800 */
[----:B------:R-:W0:Y:S01]  /*0010*/  LDC R0, c[0x0][0x398] ;  /* 0x0000e600ff007b82 */ /* 0x000e220000000800 */
[----:B------:R-:W1:Y:S07]  /*0020*/  LDCU UR4, c[0x0][0x364] ;  /* 0x00006c80ff0477ac */ /* 0x000e6e0008000800 */
[----:B------:R-:W1:Y:S01]  /*0030*/  S2UR UR5, SR_CTAID.Y ;  /* 0x00000000000579c3 */ /* 0x000e620000002600 */
[----:B0-----:R-:W-:Y:S01]  /*0040*/  ISETP.GE.AND P0, PT, R0, 0x1, PT ;  /* 0x000000010000780c */ /* 0x001fe20003f06270 */
[----:B-1----:R-:W-:-:S12]  /*0050*/  UIMAD UR4, UR4, UR5, URZ ;  /* 0x00000005040472a4 */ /* 0x002fd8000f8e02ff */
[----:B------:R-:W-:Y:S05]  /*0060*/  @!P0 EXIT ;  /* 0x000000000000894d */ /* 0x000fea0003800000 */
[----:B------:R-:W0:Y:S01]  /*0070*/  S2R R3, SR_TID.X ;  /* 0x0000000000037919 */ /* 0x000e220000002100 */
[----:B------:R-:W0:Y:S01]  /*0080*/  S2UR UR5, SR_CTAID.X ;  /* 0x00000000000579c3 */ /* 0x000e220000002500 */
[----:B------:R-:W1:Y:S01]  /*0090*/  LDCU.64 UR8, c[0x0][0x358] ;  /* 0x00006b00ff0877ac */ /* 0x000e620008000a00 */
[C---:B------:R-:W-:Y:S01]  /*00a0*/  ISETP.GE.U32.AND P1, PT, R0.reuse, 0x8, PT ;  /* 0x000000080000780c */ /* 0x040fe20003f26070 */
[----:B------:R-:W2:Y:S01]  /*00b0*/  S2R R7, SR_TID.Y ;  /* 0x0000000000077919 */ /* 0x000ea20000002200 */
[----:B------:R-:W-:-:S04]  /*00c0*/  LOP3.LUT R4, R0, 0x7, RZ, 0xc0, !PT ;  /* 0x0000000700047812 */ /* 0x000fc800078ec0ff */
[----:B------:R-:W0:Y:S01]  /*00d0*/  LDC R2, c[0x0][0x360] ;  /* 0x0000d800ff027b82 */ /* 0x000e220000000800 */
[----:B------:R-:W-:-:S07]  /*00e0*/  ISETP.NE.AND P0, PT, R4, RZ, PT ;  /* 0x000000ff0400720c */ /* 0x000fce0003f05270 */
[----:B------:R-:W3:Y:S01]  /*00f0*/  LDC.64 R14, c[0x0][0x390] ;  /* 0x0000e400ff0e7b82 */ /* 0x000ee20000000a00 */
[----:B0-----:R-:W-:-:S04]  /*0100*/  IMAD R3, R2, UR5, R3 ;  /* 0x0000000502037c24 */ /* 0x001fc8000f8e0203 */
[----:B------:R-:W-:Y:S01]  /*0110*/  IMAD R2, R3, R0, RZ ;  /* 0x0000000003027224 */ /* 0x000fe200078e02ff */
[----:B--2---:R-:W-:-:S04]  /*0120*/  IADD3 R3, PT, PT, R7, UR4, RZ ;  /* 0x0000000407037c10 */ /* 0x004fc8000fffe0ff */
[----:B------:R-:W-:-:S05]  /*0130*/  IADD3 R5, PT, PT, R3, R2, RZ ;  /* 0x0000000203057210 */ /* 0x000fca0007ffe0ff */
[----:B---3--:R-:W-:-:S04]  /*0140*/  IMAD.WIDE R14, R5, 0x4, R14 ;  /* 0x00000004050e7825 */ /* 0x008fc800078e020e */
[----:B------:R-:W-:Y:S01]  /*0150*/  HFMA2 R5, -RZ, RZ, 0, 0 ;  /* 0x00000000ff057431 */ /* 0x000fe200000001ff */
[----:B-1----:R0:W5:Y:S01]  /*0160*/  LDG.E R12, desc[UR8][R14.64] ;  /* 0x000000080e0c7981 */ /* 0x002162000c1e1900 */
[----:B------:R-:W-:Y:S05]  /*0170*/  @!P1 BRA `(.L_x_0) ;  /* 0x0000000400189947 */ /* 0x000fea0003800000 */
[----:B------:R-:W1:Y:S01]  /*0180*/  LDCU.64 UR6, c[0x0][0x380] ;  /* 0x00007000ff0677ac */ /* 0x000e620008000a00 */
[C---:B------:R-:W-:Y:S01]  /*0190*/  LOP3.LUT R5, R0.reuse, 0x7ffffff8, RZ, 0xc0, !PT ;  /* 0x7ffffff800057812 */ /* 0x040fe200078ec0ff */
[C---:B------:R-:W-:Y:S01]  /*01a0*/  IMAD R9, R0.reuse, 0x3, R3 ;  /* 0x0000000300097824 */ /* 0x040fe200078e0203 */
[C---:B------:R-:W-:Y:S01]  /*01b0*/  IADD3 R8, PT, PT, R0.reuse, UR4, R7 ;  /* 0x0000000400087c10 */ /* 0x040fe2000fffe007 */
[C-C-:B------:R-:W-:Y:S01]  /*01c0*/  IMAD R13, R0.reuse, 0x5, R3.reuse ;  /* 0x00000005000d7824 */ /* 0x140fe200078e0203 */
[CC--:B------:R-:W-:Y:S01]  /*01d0*/  LEA R7, R0.reuse, R3.reuse, 0x1 ;  /* 0x0000000300077211 */ /* 0x0c0fe200078e08ff */
[C-C-:B------:R-:W-:Y:S01]  /*01e0*/  IMAD R25, R0.reuse, 0x6, R3.reuse ;  /* 0x0000000600197824 */ /* 0x140fe200078e0203 */
[CC--:B------:R-:W-:Y:S01]  /*01f0*/  LEA R11, R0.reuse, R3.reuse, 0x2 ;  /* 0x00000003000b7211 */ /* 0x0c0fe200078e10ff */
[----:B------:R-:W-:Y:S01]  /*0200*/  IMAD R27, R0, 0x7, R3 ;  /* 0x00000007001b7824 */ /* 0x000fe200078e0203 */
[----:B------:R-:W-:Y:S02]  /*0210*/  MOV R10, R2 ;  /* 0x00000002000a7202 */ /* 0x000fe40000000f00 */
[----:B------:R-:W-:-:S02]  /*0220*/  MOV R29, R3 ;  /* 0x00000003001d7202 */ /* 0x000fc40000000f00 */
[----:B------:R-:W-:Y:S01]  /*0230*/  IADD3 R6, PT, PT, -R5, RZ, RZ ;  /* 0x000000ff05067210 */ /* 0x000fe20007ffe1ff */
[----:B-1----:R-:W-:-:S04]  /*0240*/  UIADD3 UR5, UP0, UPT, UR6, 0x10, URZ ;  /* 0x0000001006057890 */ /* 0x002fc8000ff1e0ff */
[----:B------:R-:W-:-:S12]  /*0250*/  UIADD3.X UR4, UPT, UPT, URZ, UR7, URZ, UP0, !UPT ;  /* 0x00000007ff047290 */ /* 0x000fd800087fe4ff */
.L_x_1:
[----:B------:R-:W1:Y:S01]  /*0260*/  LDC.64 R16, c[0x0][0x388] ;  /* 0x0000e200ff107b82 */ /* 0x000e620000000a00 */
[----:B------:R-:W-:Y:S02]  /*0270*/  MOV R20, UR5 ;  /* 0x0000000500147c02 */ /* 0x000fe40008000f00 */
[----:B------:R-:W-:-:S03]  /*0280*/  MOV R21, UR4 ;  /* 0x0000000400157c02 */ /* 0x000fc60008000f00 */
[----:B------:R-:W-:-:S05]  /*0290*/  IMAD.WIDE R20, R10, 0x4, R20 ;  /* 0x000000040a147825 */ /* 0x000fca00078e0214 */
[----:B--2---:R-:W2:Y:S01]  /*02a0*/  LDG.E R23, desc[UR8][R20.64+-0x10] ;  /* 0xfffff00814177981 */ /* 0x004ea2000c1e1900 */
[----:B-1----:R-:W-:-:S06]  /*02b0*/  IMAD.WIDE.U32 R18, R29, 0x4, R16 ;  /* 0x000000041d127825 */ /* 0x002fcc00078e0010 */
[----:B------:R-:W2:Y:S02]  /*02c0*/  LDG.E R18, desc[UR8][R18.64] ;  /* 0x0000000812127981 */ /* 0x000ea4000c1e1900 */
[----:B--2--5:R-:W-:Y:S01]  /*02d0*/  FFMA R12, R23, R18, R12 ;  /* 0x00000012170c7223 */ /* 0x024fe2000000000c */
[----:B------:R-:W-:-:S04]  /*02e0*/  IMAD.WIDE.U32 R18, R8, 0x4, R16 ;  /* 0x0000000408127825 */ /* 0x000fc800078e0010 */
[----:B------:R1:W-:Y:S04]  /*02f0*/  STG.E desc[UR8][R14.64], R12 ;  /* 0x0000000c0e007986 */ /* 0x0003e8000c101908 */
[----:B------:R-:W2:Y:S04]  /*0300*/  LDG.E R22, desc[UR8][R18.64] ;  /* 0x0000000812167981 */ /* 0x000ea8000c1e1900 */
[----:B------:R-:W2:Y:S02]  /*0310*/  LDG.E R23, desc[UR8][R20.64+-0xc] ;  /* 0xfffff40814177981 */ /* 0x000ea4000c1e1900 */
[----:B--2---:R-:W-:Y:S01]  /*0320*/  FFMA R24, R23, R22, R12 ;  /* 0x0000001617187223 */ /* 0x004fe2000000000c */
[----:B------:R-:W-:-:S04]  /*0330*/  IMAD.WIDE.U32 R22, R7, 0x4, R16 ;  /* 0x0000000407167825 */ /* 0x000fc800078e0010 */
[----:B------:R2:W-:Y:S04]  /*0340*/  STG.E desc[UR8][R14.64], R24 ;  /* 0x000000180e007986 */ /* 0x0005e8000c101908 */
[----:B------:R-:W3:Y:S04]  /*0350*/  LDG.E R23, desc[UR8][R22.64] ;  /* 0x0000000816177981 */ /* 0x000ee8000c1e1900 */
[----:B------:R-:W3:Y:S02]  /*0360*/  LDG.E R26, desc[UR8][R20.64+-0x8] ;  /* 0xfffff808141a7981 */ /* 0x000ee4000c1e1900 */
[----:B---3--:R-:W-:Y:S01]  /*0370*/  FFMA R26, R26, R23, R24 ;  /* 0x000000171a1a7223 */ /* 0x008fe20000000018 */
[----:B------:R-:W-:-:S04]  /*0380*/  IMAD.WIDE.U32 R22, R9, 0x4, R16 ;  /* 0x0000000409167825 */ /* 0x000fc800078e0010 */
[----:B------:R3:W-:Y:S04]  /*0390*/  STG.E desc[UR8][R14.64], R26 ;  /* 0x0000001a0e007986 */ /* 0x0007e8000c101908 */
[----:B-1----:R-:W4:Y:S04]  /*03a0*/  LDG.E R12, desc[UR8][R22.64] ;  /* 0x00000008160c7981 */ /* 0x002f28000c1e1900 */
[----:B------:R-:W4:Y:S02]  /*03b0*/  LDG.E R19, desc[UR8][R20.64+-0x4] ;  /* 0xfffffc0814137981 */ /* 0x000f24000c1e1900 */
[----:B----4-:R-:W-:Y:S01]  /*03c0*/  FFMA R12, R19, R12, R26 ;  /* 0x0000000c130c7223 */ /* 0x010fe2000000001a */
[----:B------:R-:W-:-:S04]  /*03d0*/  IMAD.WIDE.U32 R18, R11, 0x4, R16 ;  /* 0x000000040b127825 */ /* 0x000fc800078e0010 */
[----:B------:R1:W-:Y:S04]  /*03e0*/  STG.E desc[UR8][R14.64], R12 ;  /* 0x0000000c0e007986 */ /* 0x0003e8000c101908 */
[----:B------:R-:W4:Y:S04]  /*03f0*/  LDG.E R19, desc[UR8][R18.64] ;  /* 0x0000000812137981 */ /* 0x000f28000c1e1900 */
[----:B--2---:R-:W4:Y:S02]  /*0400*/  LDG.E R24, desc[UR8][R20.64] ;  /* 0x0000000814187981 */ /* 0x004f24000c1e1900 */
[----:B----4-:R-:W-:Y:S01]  /*0410*/  FFMA R24, R24, R19, R12 ;  /* 0x0000001318187223 */ /* 0x010fe2000000000c */
[----:B------:R-:W-:-:S04]  /*0420*/  IMAD.WIDE.U32 R18, R13, 0x4, R16 ;  /* 0x000000040d127825 */ /* 0x000fc800078e0010 */
[----:B------:R2:W-:Y:S04]  /*0430*/  STG.E desc[UR8][R14.64], R24 ;  /* 0x000000180e007986 */ /* 0x0005e8000c101908 */
[----:B---3--:R-:W3:Y:S04]  /*0440*/  LDG.E R26, desc[UR8][R18.64] ;  /* 0x00000008121a7981 */ /* 0x008ee8000c1e1900 */
[----:B------:R-:W3:Y:S02]  /*0450*/  LDG.E R23, desc[UR8][R20.64+0x4] ;  /* 0x0000040814177981 */ /* 0x000ee4000c1e1900 */
[----:B---3--:R-:W-:Y:S01]  /*0460*/  FFMA R26, R23, R26, R24 ;  /* 0x0000001a171a7223 */ /* 0x008fe20000000018 */
[----:B------:R-:W-:-:S04]  /*0470*/  IMAD.WIDE.U32 R22, R25, 0x4, R16 ;  /* 0x0000000419167825 */ /* 0x000fc800078e0010 */
[----:B------:R2:W-:Y:S04]  /*0480*/  STG.E desc[UR8][R14.64], R26 ;  /* 0x0000001a0e007986 */ /* 0x0005e8000c101908 */
[----:B------:R-:W3:Y:S04]  /*0490*/  LDG.E R23, desc[UR8][R22.64] ;  /* 0x0000000816177981 */ /* 0x000ee8000c1e1900 */
[----:B-1----:R-:W3:Y:S01]  /*04a0*/  LDG.E R12, desc[UR8][R20.64+0x8] ;  /* 0x00000808140c7981 */ /* 0x002ee2000c1e1900 */
[----:B------:R-:W-:Y:S01]  /*04b0*/  IMAD.WIDE.U32 R16, R27, 0x4, R16 ;  /* 0x000000041b107825 */ /* 0x000fe200078e0010 */
[----:B------:R-:W-:-:S03]  /*04c0*/  IADD3 R6, PT, PT, R6, 0x8, RZ ;  /* 0x0000000806067810 */ /* 0x000fc60007ffe0ff */
[----:B---3--:R-:W-:-:S05]  /*04d0*/  FFMA R28, R12, R23, R26 ;  /* 0x000000170c1c7223 */ /* 0x008fca000000001a */
[----:B------:R2:W-:Y:S04]  /*04e0*/  STG.E desc[UR8][R14.64], R28 ;  /* 0x0000001c0e007986 */ /* 0x0005e8000c101908 */
[----:B------:R-:W3:Y:S04]  /*04f0*/  LDG.E R12, desc[UR8][R20.64+0xc] ;  /* 0x00000c08140c7981 */ /* 0x000ee8000c1e1900 */
[----:B------:R-:W3:Y:S01]  /*0500*/  LDG.E R17, desc[UR8][R16.64] ;  /* 0x0000000810117981 */ /* 0x000ee2000c1e1900 */
[----:B------:R-:W-:Y:S02]  /*0510*/  ISETP.NE.AND P1, PT, R6, RZ, PT ;  /* 0x000000ff0600720c */ /* 0x000fe40003f25270 */
[----:B------:R-:W-:-:S02]  /*0520*/  LEA R8, R0, R8, 0x3 ;  /* 0x0000000800087211 */ /* 0x000fc400078e18ff */
[C---:B------:R-:W-:Y:S02]  /*0530*/  LEA R7, R0.reuse, R7, 0x3 ;  /* 0x0000000700077211 */ /* 0x040fe400078e18ff */
[C---:B------:R-:W-:Y:S02]  /*0540*/  LEA R9, R0.reuse, R9, 0x3 ;  /* 0x0000000900097211 */ /* 0x040fe400078e18ff */
[C---:B------:R-:W-:Y:S02]  /*0550*/  LEA R11, R0.reuse, R11, 0x3 ;  /* 0x0000000b000b7211 */ /* 0x040fe400078e18ff */
[C---:B------:R-:W-:Y:S02]  /*0560*/  LEA R13, R0.reuse, R13, 0x3 ;  /* 0x0000000d000d7211 */ /* 0x040fe400078e18ff */
[C---:B------:R-:W-:Y:S02]  /*0570*/  LEA R25, R0.reuse, R25, 0x3 ;  /* 0x0000001900197211 */ /* 0x040fe400078e18ff */
[----:B------:R-:W-:-:S02]  /*0580*/  LEA R27, R0, R27, 0x3 ;  /* 0x0000001b001b7211 */ /* 0x000fc400078e18ff */
[----:B------:R-:W-:Y:S02]  /*0590*/  LEA R29, R0, R29, 0x3 ;  /* 0x0000001d001d7211 */ /* 0x000fe400078e18ff */
[----:B------:R-:W-:Y:S01]  /*05a0*/  IADD3 R10, PT, PT, R10, 0x8, RZ ;  /* 0x000000080a0a7810 */ /* 0x000fe20007ffe0ff */
[----:B---3--:R-:W-:-:S05]  /*05b0*/  FFMA R12, R12, R17, R28 ;  /* 0x000000110c0c7223 */ /* 0x008fca000000001c */
[----:B------:R2:W-:Y:S01]  /*05c0*/  STG.E desc[UR8][R14.64], R12 ;  /* 0x0000000c0e007986 */ /* 0x0005e2000c101908 */
[----:B------:R-:W-:Y:S05]  /*05d0*/  @P1 BRA `(.L_x_1) ;  /* 0xfffffffc00201947 */ /* 0x000fea000383ffff */
.L_x_0:
[----:B------:R-:W-:Y:S05]  /*05e0*/  @!P0 EXIT ;  /* 0x000000000000894d */ /* 0x000fea0003800000 */
[----:B------:R-:W-:Y:S02]  /*05f0*/  ISETP.GE.U32.AND P0, PT, R4, 0x4, PT ;  /* 0x000000040400780c */ /* 0x000fe40003f06070 */
[----:B------:R-:W-:-:S04]  /*0600*/  LOP3.LUT R18, R0, 0x3, RZ, 0xc0, !PT ;  /* 0x0000000300127812 */ /* 0x000fc800078ec0ff */
[----:B------:R-:W-:-:S07]  /*0610*/  ISETP.NE.AND P1, PT, R18, RZ, PT ;  /* 0x000000ff1200720c */ /* 0x000fce0003f25270 */
[----:B------:R-:W-:Y:S06]  /*0620*/  @!P0 BRA `(.L_x_2) ;  /* 0x0000000000748947 */ /* 0x000fec0003800000 */
[----:B------:R-:W1:Y:S01]  /*0630*/  LDC.64 R6, c[0x0][0x388] ;  /* 0x0000e200ff067b82 */ /* 0x000e620000000a00 */
[----:B------:R-:W-:Y:S01]  /*0640*/  IADD3 R13, PT, PT, R2, R5, RZ ;  /* 0x00000005020d7210 */ /* 0x000fe20007ffe0ff */
[----:B------:R-:W-:-:S06]  /*0650*/  IMAD R17, R5, R0, R3 ;  /* 0x0000000005117224 */ /* 0x000fcc00078e0203 */
[----:B------:R-:W3:Y:S01]  /*0660*/  LDC.64 R8, c[0x0][0x380] ;  /* 0x0000e000ff087b82 */ /* 0x000ee20000000a00 */
[----:B-1----:R-:W-:-:S06]  /*0670*/  IMAD.WIDE.U32 R10, R17, 0x4, R6 ;  /* 0x00000004110a7825 */ /* 0x002fcc00078e0006 */
[----:B------:R-:W4:Y:S01]  /*0680*/  LDG.E R10, desc[UR8][R10.64] ;  /* 0x000000080a0a7981 */ /* 0x000f22000c1e1900 */
[----:B---3--:R-:W-:-:S05]  /*0690*/  IMAD.WIDE R8, R13, 0x4, R8 ;  /* 0x000000040d087825 */ /* 0x008fca00078e0208 */
[----:B------:R-:W4:Y:S01]  /*06a0*/  LDG.E R13, desc[UR8][R8.64] ;  /* 0x00000008080d7981 */ /* 0x000f22000c1e1900 */
[----:B------:R-:W-:Y:S01]  /*06b0*/  IADD3 R17, PT, PT, R17, R0, RZ ;  /* 0x0000000011117210 */ /* 0x000fe20007ffe0ff */
[----:B----45:R-:W-:-:S04]  /*06c0*/  FFMA R19, R13, R10, R12 ;  /* 0x0000000a0d137223 */ /* 0x030fc8000000000c */
[C---:B--2---:R-:W-:Y:S01]  /*06d0*/  IMAD.WIDE.U32 R12, R17.reuse, 0x4, R6 ;  /* 0x00000004110c7825 */ /* 0x044fe200078e0006 */
[----:B------:R1:W-:Y:S05]  /*06e0*/  STG.E desc[UR8][R14.64], R19 ;  /* 0x000000130e007986 */ /* 0x0003ea000c101908 */
[----:B------:R-:W2:Y:S04]  /*06f0*/  LDG.E R12, desc[UR8][R12.64] ;  /* 0x000000080c0c7981 */ /* 0x000ea8000c1e1900 */
[----:B------:R-:W2:Y:S01]  /*0700*/  LDG.E R4, desc[UR8][R8.64+0x4] ;  /* 0x0000040808047981 */ /* 0x000ea2000c1e1900 */
[----:B------:R-:W-:-:S05]  /*0710*/  IADD3 R23, PT, PT, R17, R0, RZ ;  /* 0x0000000011177210 */ /* 0x000fca0007ffe0ff */
[----:B------:R-:W-:-:S04]  /*0720*/  IMAD.WIDE.U32 R16, R23, 0x4, R6 ;  /* 0x0000000417107825 */ /* 0x000fc800078e0006 */
[----:B--2---:R-:W-:-:S05]  /*0730*/  FFMA R21, R4, R12, R19 ;  /* 0x0000000c04157223 */ /* 0x004fca0000000013 */
[----:B------:R1:W-:Y:S04]  /*0740*/  STG.E desc[UR8][R14.64], R21 ;  /* 0x000000150e007986 */ /* 0x0003e8000c101908 */
        /* <DEDUP_REMOVED lines=8> */
[----:B------:R-:W-:Y:S01]  /*07d0*/  IADD3 R5, PT, PT, R5, 0x4, RZ ;  /* 0x0000000405057810 */ /* 0x000fe20007ffe0ff */
[----:B--2---:R-:W-:-:S05]  /*07e0*/  FFMA R12, R12, R6, R11 ;  /* 0x000000060c0c7223 */ /* 0x004fca000000000b */
[----:B------:R1:W-:Y:S02]  /*07f0*/  STG.E desc[UR8][R14.64], R12 ;  /* 0x0000000c0e007986 */ /* 0x0003e4000c101908 */
.L_x_2:
[----:B------:R-:W-:Y:S05]  /*0800*/  @!P1 EXIT ;  /* 0x000000000000994d */ /* 0x000fea0003800000 */
[----:B------:R-:W-:Y:S02]  /*0810*/  ISETP.NE.AND P0, PT, R18, 0x1, PT ;  /* 0x000000011200780c */ /* 0x000fe40003f05270 */
[----:B------:R-:W-:-:S04]  /*0820*/  LOP3.LUT R4, R0, 0x1, RZ, 0xc0, !PT ;  /* 0x0000000100047812 */ /* 0x000fc800078ec0ff */
[----:B------:R-:W-:-:S07]  /*0830*/  ISETP.NE.U32.AND P1, PT, R4, 0x1, PT ;  /* 0x000000010400780c */ /* 0x000fce0003f25070 */
        /* <DEDUP_REMOVED lines=9> */
[----:B------:R-:W-:-:S05]  /*08d0*/  IADD3 R17, PT, PT, R17, R0, RZ ;  /* 0x0000000011117210 */ /* 0x000fca0007ffe0ff */
[----:B------:R-:W-:-:S04]  /*08e0*/  IMAD.WIDE.U32 R6, R17, 0x4, R6 ;  /* 0x0000000411067825 */ /* 0x000fc800078e0006 */
[----:B----45:R-:W-:-:S05]  /*08f0*/  FFMA R13, R13, R10, R12 ;  /* 0x0000000a0d0d7223 */ /* 0x030fca000000000c */
[----:B------:R3:W-:Y:S04]  /*0900*/  STG.E desc[UR8][R14.64], R13 ;  /* 0x0000000d0e007986 */ /* 0x0007e8000c101908 */
[----:B--2---:R-:W2:Y:S04]  /*0910*/  LDG.E R12, desc[UR8][R8.64+0x4] ;  /* 0x00000408080c7981 */ /* 0x004ea8000c1e1900 */
[----:B------:R-:W2:Y:S01]  /*0920*/  LDG.E R6, desc[UR8][R6.64] ;  /* 0x0000000806067981 */ /* 0x000ea2000c1e1900 */
[----:B------:R-:W-:Y:S01]  /*0930*/  IADD3 R5, PT, PT, R5, 0x2, RZ ;  /* 0x0000000205057810 */ /* 0x000fe20007ffe0ff */
[----:B--2---:R-:W-:-:S05]  /*0940*/  FFMA R12, R12, R6, R13 ;  /* 0x000000060c0c7223 */ /* 0x004fca000000000d */
[----:B------:R3:W-:Y:S02]  /*0950*/  STG.E desc[UR8][R14.64], R12 ;  /* 0x0000000c0e007986 */ /* 0x0007e4000c101908 */
.L_x_3:
[----:B------:R-:W-:Y:S05]  /*0960*/  @P1 EXIT ;  /* 0x000000000000194d */ /* 0x000fea0003800000 */
[----:B------:R-:W4:Y:S01]  /*0970*/  LDC.64 R6, c[0x0][0x380] ;  /* 0x0000e000ff067b82 */ /* 0x000f220000000a00 */
[----:B-1----:R-:W-:Y:S01]  /*0980*/  IADD3 R11, PT, PT, R2, R5, RZ ;  /* 0x00000005020b7210 */ /* 0x002fe20007ffe0ff */
[----:B------:R-:W-:-:S06]  /*0990*/  IMAD R5, R5, R0, R3 ;  /* 0x0000000005057224 */ /* 0x000fcc00078e0203 */
[----:B------:R-:W1:Y:S01]  /*09a0*/  LDC.64 R8, c[0x0][0x388] ;  /* 0x0000e200ff087b82 */ /* 0x000e620000000a00 */
[----:B----4-:R-:W-:-:S06]  /*09b0*/  IMAD.WIDE R2, R11, 0x4, R6 ;  /* 0x000000040b027825 */ /* 0x010fcc00078e0206 */
[----:B------:R-:W4:Y:S01]  /*09c0*/  LDG.E R3, desc[UR8][R2.64] ;  /* 0x0000000802037981 */ /* 0x000f22000c1e1900 */
[----:B-1----:R-:W-:-:S06]  /*09d0*/  IMAD.WIDE.U32 R4, R5, 0x4, R8 ;  /* 0x0000000405047825 */ /* 0x002fcc00078e0008 */
[----:B------:R-:W4:Y:S02]  /*09e0*/  LDG.E R4, desc[UR8][R4.64] ;  /* 0x0000000804047981 */ /* 0x000f24000c1e1900 */
[----:B----45:R-:W-:-:S05]  /*09f0*/  FFMA R7, R3, R4, R12 ;  /* 0x0000000403077223 */ /* 0x030fca000000000c */
[----:B------:R-:W-:Y:S01]  /*0a00*/  STG.E desc[UR8][R14.64], R7 ;  /* 0x000000070e007986 */ /* 0x000fe2000c101908 */
[----:B------:R-:W-:Y:S05]  /*0a10*/  EXIT ;  /* 0x000000000000794d */ /* 0x000fea0003800000 */
.L_x_4:
[----:B------:R-:W-:-:S00]  /*0a20*/  BRA `(.L_x_4) ;  /* 0xfffffffc00fc7947 */ /* 0x000fc0000383ffff */
[----:B------:R-:W-:-:S00]  /*0a30*/  NOP ;  /* 0x0000000000007918 */ /* 0x000fc00000000000 */
        /* <DEDUP_REMOVED lines=12> */
.L_x_5:


//--------------------- .nv.shared.reserved.0     --------------------------
	.section	.nv.shared.reserved.0,"aw",@nobits
	.weak		__nv_reservedSMEM_offset_0_alias
	.size		__nv_reservedSMEM_offset_0_alias, 0, 64
	.other		__nv_reservedSMEM_offset_0_alias,@"STO_CUDA_RESERVED_SHARED STV_DEFAULT"
__nv_reservedSMEM_offset_0_alias:
	.zero		0
	.zero		64


//--------------------- .nv.constant0._Z9vectorAddPfS_S_i --------------------------
	.section	.nv.constant0._Z9vectorAddPfS_S_i,"a",@progbits
	.sectionflags	@""
	.align	4
.nv.constant0._Z9vectorAddPfS_S_i:
	.zero		924


//--------------------- SYMBOLS --------------------------

	.type		.nv.reservedSmem.offset0,@object
	.size		.nv.reservedSmem.offset0,0x4
